//
// Generated by NVIDIA NVVM Compiler
//
// Compiler Build ID: CL-36424714
// Cuda compilation tools, release 13.0, V13.0.88
// Based on NVVM 20.0.0
//

.version 9.0
.target sm_100
.address_size 64

	// .globl	render

.visible .entry render(
	.param .u64 .ptr .align 1 render_param_0,
	.param .align 4 .b8 render_param_1[52]
)
{
	.reg .pred 	%p<2>;
	.reg .b32 	%r<13>;
	.reg .b32 	%f<9>;
	.reg .b64 	%rd<5>;

	ld.param.u64 	%rd1, [render_param_0];
	ld.param.u32 	%r1, [render_param_1+4];
	ld.param.u32 	%r2, [render_param_1+8];
	mov.u32 	%r4, %ctaid.x;
	shl.b32 	%r5, %r4, 10;
	mov.u32 	%r6, %tid.x;
	or.b32  	%r3, %r5, %r6;
	mul.lo.s32 	%r7, %r1, %r2;
	setp.ge.u32 	%p1, %r3, %r7;
	@%p1 bra 	$L__BB0_2;
	cvta.to.global.u64 	%rd2, %rd1;
	div.u32 	%r8, %r3, %r1;
	mul.lo.s32 	%r9, %r8, %r1;
	sub.s32 	%r10, %r3, %r9;
	cvt.rn.f32.s32 	%f1, %r10;
	cvt.rn.f32.u32 	%f2, %r1;
	div.rn.f32 	%f3, %f1, %f2;
	cvt.rn.f32.s32 	%f4, %r8;
	cvt.rn.f32.u32 	%f5, %r2;
	div.rn.f32 	%f6, %f4, %f5;
	mul.wide.u32 	%rd3, %r3, 16;
	add.s64 	%rd4, %rd2, %rd3;
	mov.b32 	%r11, 0;
	st.global.u32 	[%rd4], %r11;
	mul.f32 	%f7, %f3, 0f437F0000;
	st.global.f32 	[%rd4+4], %f7;
	mul.f32 	%f8, %f6, 0f437F0000;
	st.global.f32 	[%rd4+8], %f8;
	mov.b32 	%r12, 1132396544;
	st.global.u32 	[%rd4+12], %r12;
$L__BB0_2:
	ret;

}


// ===== COMPILED SASS (sm_100) =====

	.target	sm_100

	.elftype	@"ET_EXEC"


//--------------------- .note.nv.tkinfo           --------------------------
	.section	.note.nv.tkinfo,"",@"SHT_NOTE"
	.sectionflags	@"SHF_NOTE_NV_TKINFO"
	.tkinfo
        /*0018*/ 	.word	0x00000002
        /*0030*/ 	.string	""
        /*0030*/ 	.string	"ptxas"
        /*0030*/ 	.string	"Cuda compilation tools, release 13.0, V13.0.88"
        /*0030*/ 	.string	"Build cuda_13.0.r13.0/compiler.36424714_0"
        /*0030*/ 	.string	"-arch sm_100 -m 64 "



//--------------------- .note.nv.cuinfo           --------------------------
	.section	.note.nv.cuinfo,"",@"SHT_NOTE"
	.sectionflags	@"SHF_NOTE_NV_CUINFO"
        /*0018*/ 	.short	0x0002
        /*001a*/ 	.short	0x0064
        /*001c*/ 	.short	0x0082
	.zero		2


//--------------------- .nv.info                  --------------------------
	.section	.nv.info,"",@"SHT_CUDA_INFO"
	.align	4


	//----- nvinfo : EIATTR_REGCOUNT
	.align		4
        /*0000*/ 	.byte	0x04, 0x2f
        /*0002*/ 	.short	(.L_1 - .L_0)
	.align		4
.L_0:
        /*0004*/ 	.word	index@(render)
        /*0008*/ 	.word	0x00000011


	//----- nvinfo : EIATTR_FRAME_SIZE
	.align		4
.L_1:
        /*000c*/ 	.byte	0x04, 0x11
        /*000e*/ 	.short	(.L_3 - .L_2)
	.align		4
.L_2:
        /*0010*/ 	.word	index@($__internal_0_$__cuda_sm3x_div_rn_noftz_f32_slowpath)
        /*0014*/ 	.word	0x00000000


	//----- nvinfo : EIATTR_FRAME_SIZE
	.align		4
.L_3:
        /*0018*/ 	.byte	0x04, 0x11
        /*001a*/ 	.short	(.L_5 - .L_4)
	.align		4
.L_4:
        /*001c*/ 	.word	index@(render)
        /*0020*/ 	.word	0x00000000


	//----- nvinfo : EIATTR_MIN_STACK_SIZE
	.align		4
.L_5:
        /*0024*/ 	.byte	0x04, 0x12
        /*0026*/ 	.short	(.L_7 - .L_6)
	.align		4
.L_6:
        /*0028*/ 	.word	index@(render)
        /*002c*/ 	.word	0x00000000
.L_7:


//--------------------- .nv.compat                --------------------------
	.section	.nv.compat,"",@"SHT_CUDA_COMPAT_INFO"
	.align	4
        /*0000*/ 	.byte	0x02, 0x09, 0x00, 0x00, 0x02, 0x02, 0x01, 0x00, 0x02, 0x05, 0x05, 0x00, 0x03, 0x07, 0x01, 0x01
        /*0010*/ 	.byte	0x02, 0x03, 0x00, 0x00, 0x02, 0x06, 0x01, 0x00, 0x04, 0x0b, 0x08, 0x00, 0x01, 0x00, 0x00, 0x00
        /*0020*/ 	.byte	0x00, 0x00, 0x00, 0x00


//--------------------- .nv.info.render           --------------------------
	.section	.nv.info.render,"",@"SHT_CUDA_INFO"
	.sectionflags	@""
	.align	4


	//----- nvinfo : EIATTR_CUDA_API_VERSION
	.align		4
        /*0000*/ 	.byte	0x04, 0x37
        /*0002*/ 	.short	(.L_9 - .L_8)
.L_8:
        /*0004*/ 	.word	0x00000082


	//----- nvinfo : EIATTR_KPARAM_INFO
	.align		4
.L_9:
        /*0008*/ 	.byte	0x04, 0x17
        /*000a*/ 	.short	(.L_11 - .L_10)
.L_10:
        /*000c*/ 	.word	0x00000000
        /*0010*/ 	.short	0x0001
        /*0012*/ 	.short	0x0008
        /*0014*/ 	.byte	0x00, 0xf0, 0xd1, 0x00


	//----- nvinfo : EIATTR_KPARAM_INFO
	.align		4
.L_11:
        /*0018*/ 	.byte	0x04, 0x17
        /*001a*/ 	.short	(.L_13 - .L_12)
.L_12:
        /*001c*/ 	.word	0x00000000
        /*0020*/ 	.short	0x0000
        /*0022*/ 	.short	0x0000
        /*0024*/ 	.byte	0x00, 0xf5, 0x21, 0x00


	//----- nvinfo : EIATTR_SPARSE_MMA_MASK
	.align		4
.L_13:
        /*0028*/ 	.byte	0x03, 0x50
        /*002a*/ 	.short	0x0000


	//----- nvinfo : EIATTR_MAXREG_COUNT
	.align		4
        /*002c*/ 	.byte	0x03, 0x1b
        /*002e*/ 	.short	0x00ff


	//----- nvinfo : EIATTR_MERCURY_ISA_VERSION
	.align		4
        /*0030*/ 	.byte	0x03, 0x5f
        /*0032*/ 	.short	0x0101


	//----- nvinfo : EIATTR_VRC_CTA_INIT_COUNT
	.align		4
        /*0034*/ 	.byte	0x02, 0x4a
	.zero		1
	.zero		1


	//----- nvinfo : EIATTR_EXIT_INSTR_OFFSETS
	.align		4
        /*0038*/ 	.byte	0x04, 0x1c
        /*003a*/ 	.short	(.L_15 - .L_14)


	//   ....[0]....
.L_14:
        /*003c*/ 	.word	0x00000090


	//   ....[1]....
        /*0040*/ 	.word	0x00000470


	//----- nvinfo : EIATTR_CRS_STACK_SIZE
	.align		4
.L_15:
        /*0044*/ 	.byte	0x04, 0x1e
        /*0046*/ 	.short	(.L_17 - .L_16)
.L_16:
        /*0048*/ 	.word	0x00000000


	//----- nvinfo : EIATTR_CBANK_PARAM_SIZE
	.align		4
.L_17:
        /*004c*/ 	.byte	0x03, 0x19
        /*004e*/ 	.short	0x003c


	//----- nvinfo : EIATTR_PARAM_CBANK
	.align		4
        /*0050*/ 	.byte	0x04, 0x0a
        /*0052*/ 	.short	(.L_19 - .L_18)
	.align		4
.L_18:
        /*0054*/ 	.word	index@(.nv.constant0.render)
        /*0058*/ 	.short	0x0380
        /*005a*/ 	.short	0x003c


	//----- nvinfo : EIATTR_SW_WAR
	.align		4
.L_19:
        /*005c*/ 	.byte	0x04, 0x36
        /*005e*/ 	.short	(.L_21 - .L_20)
.L_20:
        /*0060*/ 	.word	0x00000008
.L_21:


//--------------------- .nv.callgraph             --------------------------
	.section	.nv.callgraph,"",@"SHT_CUDA_CALLGRAPH"
	.align	4
	.sectionentsize	8
	.align		4
        /*0000*/ 	.word	0x00000000
	.align		4
        /*0004*/ 	.word	0xffffffff
	.align		4
        /*0008*/ 	.word	0x00000000
	.align		4
        /*000c*/ 	.word	0xfffffffe
	.align		4
        /*0010*/ 	.word	0x00000000
	.align		4
        /*0014*/ 	.word	0xfffffffd
	.align		4
        /*0018*/ 	.word	0x00000000
	.align		4
        /*001c*/ 	.word	0xfffffffc


//--------------------- .text.render              --------------------------
	.section	.text.render,"ax",@progbits
	.align	128
        .global         render
        .type           render,@function
        .size           render,(.L_x_16 - render)
        .other          render,@"STO_CUDA_ENTRY STV_DEFAULT"
render:
.text.render:
[----:B------:R-:W-:Y:S01]  /*0000*/  LDC R1, c[0x0][0x37c] ;  /* 0x0000df00ff017b82 */ /* 0x000fe20000000800 */
[----:B------:R-:W0:Y:S07]  /*0010*/  S2R R2, SR_TID.X ;  /* 0x0000000000027919 */ /* 0x000e2e0000002100 */
[----:B------:R-:W1:Y:S01]  /*0020*/  S2UR UR4, SR_CTAID.X ;  /* 0x00000000000479c3 */ /* 0x000e620000002500 */
[----:B------:R-:W2:Y:S01]  /*0030*/  LDCU UR6, c[0x0][0x38c] ;  /* 0x00007180ff0677ac */ /* 0x000ea20008000800 */
[----:B------:R-:W2:Y:S02]  /*0040*/  LDCU UR5, c[0x0][0x390] ;  /* 0x00007200ff0577ac */ /* 0x000ea40008000800 */
[----:B--2---:R-:W-:-:S02]  /*0050*/  UIMAD UR5, UR6, UR5, URZ ;  /* 0x00000005060572a4 */ /* 0x004fc4000f8e02ff */
[----:B-1----:R-:W-:-:S06]  /*0060*/  USHF.L.U32 UR4, UR4, 0xa, URZ ;  /* 0x0000000a04047899 */ /* 0x002fcc00080006ff */
[----:B0-----:R-:W-:-:S04]  /*0070*/  LOP3.LUT R2, R2, UR4, RZ, 0xfc, !PT ;  /* 0x0000000402027c12 */ /* 0x001fc8000f8efcff */
[----:B------:R-:W-:-:S13]  /*0080*/  ISETP.GE.U32.AND P0, PT, R2, UR5, PT ;  /* 0x0000000502007c0c */ /* 0x000fda000bf06070 */
[----:B------:R-:W-:Y:S05]  /*0090*/  @P0 EXIT ;  /* 0x000000000000094d */ /* 0x000fea0003800000 */
[----:B------:R-:W0:Y:S01]  /*00a0*/  I2F.U32.RP R0, UR6 ;  /* 0x0000000600007d06 */ /* 0x000e220008209000 */
[----:B------:R-:W-:Y:S01]  /*00b0*/  IMAD.MOV.U32 R4, RZ, RZ, RZ ;  /* 0x000000ffff047224 */ /* 0x000fe200078e00ff */
[----:B------:R-:W-:Y:S01]  /*00c0*/  ISETP.NE.U32.AND P2, PT, RZ, UR6, PT ;  /* 0x00000006ff007c0c */ /* 0x000fe2000bf45070 */
[----:B------:R-:W-:Y:S05]  /*00d0*/  BSSY.RECONVERGENT B0, `(.L_x_0) ;  /* 0x000001f000007945 */ /* 0x000fea0003800200 */
[----:B0-----:R-:W0:Y:S02]  /*00e0*/  MUFU.RCP R0, R0 ;  /* 0x0000000000007308 */ /* 0x001e240000001000 */
[----:B0-----:R-:W-:-:S06]  /*00f0*/  VIADD R5, R0, 0xffffffe ;  /* 0x0ffffffe00057836 */ /* 0x001fcc0000000000 */
[----:B------:R-:W0:Y:S02]  /*0100*/  F2I.FTZ.U32.TRUNC.NTZ R5, R5 ;  /* 0x0000000500057305 */ /* 0x000e24000021f000 */
[----:B0-----:R-:W-:-:S04]  /*0110*/  IMAD.MOV R3, RZ, RZ, -R5 ;  /* 0x000000ffff037224 */ /* 0x001fc800078e0a05 */
[----:B------:R-:W-:-:S04]  /*0120*/  IMAD R3, R3, UR6, RZ ;  /* 0x0000000603037c24 */ /* 0x000fc8000f8e02ff */
[----:B------:R-:W-:-:S06]  /*0130*/  IMAD.HI.U32 R3, R5, R3, R4 ;  /* 0x0000000305037227 */ /* 0x000fcc00078e0004 */
[----:B------:R-:W-:-:S04]  /*0140*/  IMAD.HI.U32 R4, R3, R2, RZ ;  /* 0x0000000203047227 */ /* 0x000fc800078e00ff */
[----:B------:R-:W-:-:S04]  /*0150*/  IMAD.MOV R3, RZ, RZ, -R4 ;  /* 0x000000ffff037224 */ /* 0x000fc800078e0a04 */
[----:B------:R-:W-:-:S05]  /*0160*/  IMAD R3, R3, UR6, R2 ;  /* 0x0000000603037c24 */ /* 0x000fca000f8e0202 */
[----:B------:R-:W-:-:S13]  /*0170*/  ISETP.GE.U32.AND P0, PT, R3, UR6, PT ;  /* 0x0000000603007c0c */ /* 0x000fda000bf06070 */
[----:B------:R-:W-:Y:S02]  /*0180*/  @P0 VIADD R3, R3, -UR6 ;  /* 0x8000000603030c36 */ /* 0x000fe40008000000 */
[----:B------:R-:W-:-:S03]  /*0190*/  @P0 VIADD R4, R4, 0x1 ;  /* 0x0000000104040836 */ /* 0x000fc60000000000 */
[----:B------:R-:W-:Y:S02]  /*01a0*/  ISETP.GE.U32.AND P1, PT, R3, UR6, PT ;  /* 0x0000000603007c0c */ /* 0x000fe4000bf26070 */
[----:B------:R-:W-:-:S04]  /*01b0*/  I2FP.F32.U32 R3, UR6 ;  /* 0x0000000600037c45 */ /* 0x000fc80008201000 */
[----:B------:R-:W0:Y:S07]  /*01c0*/  MUFU.RCP R6, R3 ;  /* 0x0000000300067308 */ /* 0x000e2e0000001000 */
[----:B------:R-:W-:Y:S01]  /*01d0*/  @P1 VIADD R4, R4, 0x1 ;  /* 0x0000000104041836 */ /* 0x000fe20000000000 */
[----:B------:R-:W-:-:S05]  /*01e0*/  @!P2 LOP3.LUT R4, RZ, UR6, RZ, 0x33, !PT ;  /* 0x00000006ff04ac12 */ /* 0x000fca000f8e33ff */
[----:B------:R-:W-:-:S04]  /*01f0*/  IMAD.MOV R5, RZ, RZ, -R4 ;  /* 0x000000ffff057224 */ /* 0x000fc800078e0a04 */
[----:B------:R-:W-:Y:S02]  /*0200*/  IMAD R0, R5, UR6, R2 ;  /* 0x0000000605007c24 */ /* 0x000fe4000f8e0202 */
[----:B0-----:R-:W-:-:S03]  /*0210*/  FFMA R5, -R3, R6, 1 ;  /* 0x3f80000003057423 */ /* 0x001fc60000000106 */
[----:B------:R-:W-:Y:S01]  /*0220*/  I2FP.F32.S32 R0, R0 ;  /* 0x0000000000007245 */ /* 0x000fe20000201400 */
[----:B------:R-:W-:-:S03]  /*0230*/  FFMA R5, R6, R5, R6 ;  /* 0x0000000506057223 */ /* 0x000fc60000000006 */
[----:B------:R-:W0:Y:S01]  /*0240*/  FCHK P0, R0, R3 ;  /* 0x0000000300007302 */ /* 0x000e220000000000 */
[----:B------:R-:W-:-:S04]  /*0250*/  FFMA R6, R0, R5, RZ ;  /* 0x0000000500067223 */ /* 0x000fc800000000ff */
[----:B------:R-:W-:-:S04]  /*0260*/  FFMA R7, -R3, R6, R0 ;  /* 0x0000000603077223 */ /* 0x000fc80000000100 */
[----:B------:R-:W-:Y:S01]  /*0270*/  FFMA R5, R5, R7, R6 ;  /* 0x0000000705057223 */ /* 0x000fe20000000006 */
[----:B0-----:R-:W-:Y:S06]  /*0280*/  @!P0 BRA `(.L_x_1) ;  /* 0x00000000000c8947 */ /* 0x001fec0003800000 */
[----:B------:R-:W-:-:S07]  /*0290*/  MOV R6, 0x2b0 ;  /* 0x000002b000067802 */ /* 0x000fce0000000f00 */
[----:B------:R-:W-:Y:S05]  /*02a0*/  CALL.REL.NOINC `($__internal_0_$__cuda_sm3x_div_rn_noftz_f32_slowpath) ;  /* 0x0000000000747944 */ /* 0x000fea0003c00000 */
[----:B------:R-:W-:-:S07]  /*02b0*/  IMAD.MOV.U32 R5, RZ, RZ, R0 ;  /* 0x000000ffff057224 */ /* 0x000fce00078e0000 */
.L_x_1:
[----:B------:R-:W-:Y:S05]  /*02c0*/  BSYNC.RECONVERGENT B0 ;  /* 0x0000000000007941 */ /* 0x000fea0003800200 */
.L_x_0:
[----:B------:R-:W0:Y:S01]  /*02d0*/  LDCU UR4, c[0x0][0x390] ;  /* 0x00007200ff0477ac */ /* 0x000e220008000800 */
[----:B------:R-:W-:Y:S01]  /*02e0*/  I2FP.F32.S32 R0, R4 ;  /* 0x0000000400007245 */ /* 0x000fe20000201400 */
[----:B------:R-:W-:Y:S01]  /*02f0*/  BSSY.RECONVERGENT B0, `(.L_x_2) ;  /* 0x000000e000007945 */ /* 0x000fe20003800200 */
[----:B0-----:R-:W-:Y:S01]  /*0300*/  I2FP.F32.U32 R3, UR4 ;  /* 0x0000000400037c45 */ /* 0x001fe20008201000 */
[----:B------:R-:W0:Y:S03]  /*0310*/  LDCU.64 UR4, c[0x0][0x358] ;  /* 0x00006b00ff0477ac */ /* 0x000e260008000a00 */
[----:B------:R-:W1:Y:S08]  /*0320*/  MUFU.RCP R6, R3 ;  /* 0x0000000300067308 */ /* 0x000e700000001000 */
[----:B------:R-:W2:Y:S01]  /*0330*/  FCHK P0, R0, R3 ;  /* 0x0000000300007302 */ /* 0x000ea20000000000 */
[----:B-1----:R-:W-:-:S04]  /*0340*/  FFMA R7, -R3, R6, 1 ;  /* 0x3f80000003077423 */ /* 0x002fc80000000106 */
[----:B------:R-:W-:-:S04]  /*0350*/  FFMA R7, R6, R7, R6 ;  /* 0x0000000706077223 */ /* 0x000fc80000000006 */
[----:B------:R-:W-:-:S04]  /*0360*/  FFMA R4, R0, R7, RZ ;  /* 0x0000000700047223 */ /* 0x000fc800000000ff */
[----:B------:R-:W-:-:S04]  /*0370*/  FFMA R6, -R3, R4, R0 ;  /* 0x0000000403067223 */ /* 0x000fc80000000100 */
[----:B------:R-:W-:Y:S01]  /*0380*/  FFMA R4, R7, R6, R4 ;  /* 0x0000000607047223 */ /* 0x000fe20000000004 */
[----:B0-2---:R-:W-:Y:S06]  /*0390*/  @!P0 BRA `(.L_x_3) ;  /* 0x00000000000c8947 */ /* 0x005fec0003800000 */
[----:B------:R-:W-:-:S07]  /*03a0*/  MOV R6, 0x3c0 ;  /* 0x000003c000067802 */ /* 0x000fce0000000f00 */
[----:B------:R-:W-:Y:S05]  /*03b0*/  CALL.REL.NOINC `($__internal_0_$__cuda_sm3x_div_rn_noftz_f32_slowpath) ;  /* 0x0000000000307944 */ /* 0x000fea0003c00000 */
[----:B------:R-:W-:-:S07]  /*03c0*/  IMAD.MOV.U32 R4, RZ, RZ, R0 ;  /* 0x000000ffff047224 */ /* 0x000fce00078e0000 */
.L_x_3:
[----:B------:R-:W-:Y:S05]  /*03d0*/  BSYNC.RECONVERGENT B0 ;  /* 0x0000000000007941 */ /* 0x000fea0003800200 */
.L_x_2:
[----:B------:R-:W0:Y:S01]  /*03e0*/  LDC.64 R6, c[0x0][0x380] ;  /* 0x0000e000ff067b82 */ /* 0x000e220000000a00 */
[----:B------:R-:W-:Y:S01]  /*03f0*/  FMUL R5, R5, 255 ;  /* 0x437f000005057820 */ /* 0x000fe20000400000 */
[----:B------:R-:W-:Y:S02]  /*0400*/  IMAD.MOV.U32 R9, RZ, RZ, 0x437f0000 ;  /* 0x437f0000ff097424 */ /* 0x000fe400078e00ff */
[----:B0-----:R-:W-:-:S04]  /*0410*/  IMAD.WIDE.U32 R2, R2, 0x10, R6 ;  /* 0x0000001002027825 */ /* 0x001fc800078e0006 */
[----:B------:R-:W-:Y:S01]  /*0420*/  FMUL R7, R4, 255 ;  /* 0x437f000004077820 */ /* 0x000fe20000400000 */
[----:B------:R-:W-:Y:S04]  /*0430*/  STG.E desc[UR4][R2.64+0x4], R5 ;  /* 0x0000040502007986 */ /* 0x000fe8000c101904 */
[----:B------:R-:W-:Y:S04]  /*0440*/  STG.E desc[UR4][R2.64+0x8], R7 ;  /* 0x0000080702007986 */ /* 0x000fe8000c101904 */
[----:B------:R-:W-:Y:S04]  /*0450*/  STG.E desc[UR4][R2.64+0xc], R9 ;  /* 0x00000c0902007986 */ /* 0x000fe8000c101904 */
[----:B------:R-:W-:Y:S01]  /*0460*/  STG.E desc[UR4][R2.64], RZ ;  /* 0x000000ff02007986 */ /* 0x000fe2000c101904 */
[----:B------:R-:W-:Y:S05]  /*0470*/  EXIT ;  /* 0x000000000000794d */ /* 0x000fea0003800000 */
        .weak           $__internal_0_$__cuda_sm3x_div_rn_noftz_f32_slowpath
        .type           $__internal_0_$__cuda_sm3x_div_rn_noftz_f32_slowpath,@function
        .size           $__internal_0_$__cuda_sm3x_div_rn_noftz_f32_slowpath,(.L_x_16 - $__internal_0_$__cuda_sm3x_div_rn_noftz_f32_slowpath)
$__internal_0_$__cuda_sm3x_div_rn_noftz_f32_slowpath:
[----:B------:R-:W-:Y:S01]  /*0480*/  SHF.R.U32.HI R8, RZ, 0x17, R3 ;  /* 0x00000017ff087819 */ /* 0x000fe20000011603 */
[----:B------:R-:W-:Y:S01]  /*0490*/  BSSY.RECONVERGENT B1, `(.L_x_4) ;  /* 0x0000062000017945 */ /* 0x000fe20003800200 */
[----:B------:R-:W-:Y:S02]  /*04a0*/  SHF.R.U32.HI R7, RZ, 0x17, R0 ;  /* 0x00000017ff077819 */ /* 0x000fe40000011600 */
[----:B------:R-:W-:Y:S02]  /*04b0*/  LOP3.LUT R12, R8, 0xff, RZ, 0xc0, !PT ;  /* 0x000000ff080c7812 */ /* 0x000fe400078ec0ff */
[----:B------:R-:W-:-:S03]  /*04c0*/  LOP3.LUT R10, R7, 0xff, RZ, 0xc0, !PT ;  /* 0x000000ff070a7812 */ /* 0x000fc600078ec0ff */
[----:B------:R-:W-:Y:S02]  /*04d0*/  VIADD R9, R12, 0xffffffff ;  /* 0xffffffff0c097836 */ /* 0x000fe40000000000 */
[----:B------:R-:W-:-:S03]  /*04e0*/  VIADD R8, R10, 0xffffffff ;  /* 0xffffffff0a087836 */ /* 0x000fc60000000000 */
[----:B------:R-:W-:-:S04]  /*04f0*/  ISETP.GT.U32.AND P0, PT, R9, 0xfd, PT ;  /* 0x000000fd0900780c */ /* 0x000fc80003f04070 */
[----:B------:R-:W-:-:S13]  /*0500*/  ISETP.GT.U32.OR P0, PT, R8, 0xfd, P0 ;  /* 0x000000fd0800780c */ /* 0x000fda0000704470 */
[----:B------:R-:W-:Y:S01]  /*0510*/  @!P0 IMAD.MOV.U32 R7, RZ, RZ, RZ ;  /* 0x000000ffff078224 */ /* 0x000fe200078e00ff */
[----:B------:R-:W-:Y:S06]  /*0520*/  @!P0 BRA `(.L_x_5) ;  /* 0x00000000005c8947 */ /* 0x000fec0003800000 */
[----:B------:R-:W-:Y:S02]  /*0530*/  FSETP.GTU.FTZ.AND P0, PT, |R0|, +INF , PT ;  /* 0x7f8000000000780b */ /* 0x000fe40003f1c200 */
[----:B------:R-:W-:-:S04]  /*0540*/  FSETP.GTU.FTZ.AND P1, PT, |R3|, +INF , PT ;  /* 0x7f8000000300780b */ /* 0x000fc80003f3c200 */
[----:B------:R-:W-:-:S13]  /*0550*/  PLOP3.LUT P0, PT, P0, P1, PT, 0xf8, 0x8f ;  /* 0x00000000008f781c */ /* 0x000fda0000703f70 */
[----:B------:R-:W-:Y:S05]  /*0560*/  @P0 BRA `(.L_x_6) ;  /* 0x00000004004c0947 */ /* 0x000fea0003800000 */
[----:B------:R-:W-:-:S13]  /*0570*/  LOP3.LUT P0, RZ, R3, 0x7fffffff, R0, 0xc8, !PT ;  /* 0x7fffffff03ff7812 */ /* 0x000fda000780c800 */
[----:B------:R-:W-:Y:S05]  /*0580*/  @!P0 BRA `(.L_x_7) ;  /* 0x00000004003c8947 */ /* 0x000fea0003800000 */
[C---:B------:R-:W-:Y:S02]  /*0590*/  FSETP.NEU.FTZ.AND P2, PT, |R0|.reuse, +INF , PT ;  /* 0x7f8000000000780b */ /* 0x040fe40003f5d200 */
[----:B------:R-:W-:Y:S02]  /*05a0*/  FSETP.NEU.FTZ.AND P1, PT, |R3|, +INF , PT ;  /* 0x7f8000000300780b */ /* 0x000fe40003f3d200 */
[----:B------:R-:W-:-:S11]  /*05b0*/  FSETP.NEU.FTZ.AND P0, PT, |R0|, +INF , PT ;  /* 0x7f8000000000780b */ /* 0x000fd60003f1d200 */
[----:B------:R-:W-:Y:S05]  /*05c0*/  @!P1 BRA !P2, `(.L_x_7) ;  /* 0x00000004002c9947 */ /* 0x000fea0005000000 */
[----:B------:R-:W-:-:S04]  /*05d0*/  LOP3.LUT P2, RZ, R0, 0x7fffffff, RZ, 0xc0, !PT ;  /* 0x7fffffff00ff7812 */ /* 0x000fc8000784c0ff */
[----:B------:R-:W-:-:S13]  /*05e0*/  PLOP3.LUT P1, PT, P1, P2, PT, 0x2f, 0xf2 ;  /* 0x0000000000f2781c */ /* 0x000fda0000f24577 */
[----:B------:R-:W-:Y:S05]  /*05f0*/  @P1 BRA `(.L_x_8) ;  /* 0x0000000400181947 */ /* 0x000fea0003800000 */
[----:B------:R-:W-:-:S04]  /*0600*/  LOP3.LUT P1, RZ, R3, 0x7fffffff, RZ, 0xc0, !PT ;  /* 0x7fffffff03ff7812 */ /* 0x000fc8000782c0ff */
[----:B------:R-:W-:-:S13]  /*0610*/  PLOP3.LUT P0, PT, P0, P1, PT, 0x2f, 0xf2 ;  /* 0x0000000000f2781c */ /* 0x000fda0000702577 */
[----:B------:R-:W-:Y:S05]  /*0620*/  @P0 BRA `(.L_x_9) ;  /* 0x0000000400000947 */ /* 0x000fea0003800000 */
[----:B------:R-:W-:Y:S02]  /*0630*/  ISETP.GE.AND P0, PT, R8, RZ, PT ;  /* 0x000000ff0800720c */ /* 0x000fe40003f06270 */
[----:B------:R-:W-:-:S11]  /*0640*/  ISETP.GE.AND P1, PT, R9, RZ, PT ;  /* 0x000000ff0900720c */ /* 0x000fd60003f26270 */
[----:B------:R-:W-:Y:S02]  /*0650*/  @P0 IMAD.MOV.U32 R7, RZ, RZ, RZ ;  /* 0x000000ffff070224 */ /* 0x000fe400078e00ff */
[----:B------:R-:W-:Y:S01]  /*0660*/  @!P0 FFMA R0, R0, 1.84467440737095516160e+19, RZ ;  /* 0x5f80000000008823 */ /* 0x000fe200000000ff */
[----:B------:R-:W-:Y:S02]  /*0670*/  @!P0 IMAD.MOV.U32 R7, RZ, RZ, -0x40 ;  /* 0xffffffc0ff078424 */ /* 0x000fe400078e00ff */
[----:B------:R-:W-:Y:S02]  /*0680*/  @!P1 FFMA R3, R3, 1.84467440737095516160e+19, RZ ;  /* 0x5f80000003039823 */ /* 0x000fe400000000ff */
[----:B------:R-:W-:-:S07]  /*0690*/  @!P1 VIADD R7, R7, 0x40 ;  /* 0x0000004007079836 */ /* 0x000fce0000000000 */
.L_x_5:
[----:B------:R-:W-:Y:S01]  /*06a0*/  LEA R8, R12, 0xc0800000, 0x17 ;  /* 0xc08000000c087811 */ /* 0x000fe200078eb8ff */
[----:B------:R-:W-:Y:S04]  /*06b0*/  BSSY.RECONVERGENT B2, `(.L_x_10) ;  /* 0x0000036000027945 */ /* 0x000fe80003800200 */
[----:B------:R-:W-:Y:S02]  /*06c0*/  IMAD.IADD R8, R3, 0x1, -R8 ;  /* 0x0000000103087824 */ /* 0x000fe400078e0a08 */
[----:B------:R-:W-:Y:S02]  /*06d0*/  VIADD R3, R10, 0xffffff81 ;  /* 0xffffff810a037836 */ /* 0x000fe40000000000 */
[----:B------:R0:W1:Y:S01]  /*06e0*/  MUFU.RCP R9, R8 ;  /* 0x0000000800097308 */ /* 0x0000620000001000 */
[----:B------:R-:W-:Y:S01]  /*06f0*/  FADD.FTZ R11, -R8, -RZ ;  /* 0x800000ff080b7221 */ /* 0x000fe20000010100 */
[C---:B------:R-:W-:Y:S01]  /*0700*/  IMAD R0, R3.reuse, -0x800000, R0 ;  /* 0xff80000003007824 */ /* 0x040fe200078e0200 */
[----:B0-----:R-:W-:-:S05]  /*0710*/  IADD3 R8, PT, PT, R3, 0x7f, -R12 ;  /* 0x0000007f03087810 */ /* 0x001fca0007ffe80c */
[----:B------:R-:W-:Y:S02]  /*0720*/  IMAD.IADD R8, R8, 0x1, R7 ;  /* 0x0000000108087824 */ /* 0x000fe400078e0207 */
[----:B-1----:R-:W-:-:S04]  /*0730*/  FFMA R10, R9, R11, 1 ;  /* 0x3f800000090a7423 */ /* 0x002fc8000000000b */
[----:B------:R-:W-:-:S04]  /*0740*/  FFMA R14, R9, R10, R9 ;  /* 0x0000000a090e7223 */ /* 0x000fc80000000009 */
[----:B------:R-:W-:-:S04]  /*0750*/  FFMA R9, R0, R14, RZ ;  /* 0x0000000e00097223 */ /* 0x000fc800000000ff */
[----:B------:R-:W-:-:S04]  /*0760*/  FFMA R10, R11, R9, R0 ;  /* 0x000000090b0a7223 */ /* 0x000fc80000000000 */
[----:B------:R-:W-:-:S04]  /*0770*/  FFMA R9, R14, R10, R9 ;  /* 0x0000000a0e097223 */ /* 0x000fc80000000009 */
[----:B------:R-:W-:-:S04]  /*0780*/  FFMA R10, R11, R9, R0 ;  /* 0x000000090b0a7223 */ /* 0x000fc80000000000 */
[----:B------:R-:W-:-:S05]  /*0790*/  FFMA R0, R14, R10, R9 ;  /* 0x0000000a0e007223 */ /* 0x000fca0000000009 */
[----:B------:R-:W-:-:S04]  /*07a0*/  SHF.R.U32.HI R3, RZ, 0x17, R0 ;  /* 0x00000017ff037819 */ /* 0x000fc80000011600 */
[----:B------:R-:W-:-:S05]  /*07b0*/  LOP3.LUT R3, R3, 0xff, RZ, 0xc0, !PT ;  /* 0x000000ff03037812 */ /* 0x000fca00078ec0ff */
[----:B------:R-:W-:-:S04]  /*07c0*/  IMAD.IADD R11, R3, 0x1, R8 ;  /* 0x00000001030b7824 */ /* 0x000fc800078e0208 */
[----:B------:R-:W-:-:S05]  /*07d0*/  VIADD R3, R11, 0xffffffff ;  /* 0xffffffff0b037836 */ /* 0x000fca0000000000 */
[----:B------:R-:W-:-:S13]  /*07e0*/  ISETP.GE.U32.AND P0, PT, R3, 0xfe, PT ;  /* 0x000000fe0300780c */ /* 0x000fda0003f06070 */
[----:B------:R-:W-:Y:S05]  /*07f0*/  @!P0 BRA `(.L_x_11) ;  /* 0x0000000000808947 */ /* 0x000fea0003800000 */
[----:B------:R-:W-:-:S13]  /*0800*/  ISETP.GT.AND P0, PT, R11, 0xfe, PT ;  /* 0x000000fe0b00780c */ /* 0x000fda0003f04270 */
[----:B------:R-:W-:Y:S05]  /*0810*/  @P0 BRA `(.L_x_12) ;  /* 0x00000000006c0947 */ /* 0x000fea0003800000 */
[----:B------:R-:W-:-:S13]  /*0820*/  ISETP.GE.AND P0, PT, R11, 0x1, PT ;  /* 0x000000010b00780c */ /* 0x000fda0003f06270 */
[----:B------:R-:W-:Y:S05]  /*0830*/  @P0 BRA `(.L_x_13) ;  /* 0x0000000000740947 */ /* 0x000fea0003800000 */
[----:B------:R-:W-:Y:S02]  /*0840*/  ISETP.GE.AND P0, PT, R11, -0x18, PT ;  /* 0xffffffe80b00780c */ /* 0x000fe40003f06270 */
[----:B------:R-:W-:-:S11]  /*0850*/  LOP3.LUT R0, R0, 0x80000000, RZ, 0xc0, !PT ;  /* 0x8000000000007812 */ /* 0x000fd600078ec0ff */
[----:B------:R-:W-:Y:S05]  /*0860*/  @!P0 BRA `(.L_x_13) ;  /* 0x0000000000688947 */ /* 0x000fea0003800000 */
[CCC-:B------:R-:W-:Y:S01]  /*0870*/  FFMA.RZ R3, R14.reuse, R10.reuse, R9.reuse ;  /* 0x0000000a0e037223 */ /* 0x1c0fe2000000c009 */
[CCC-:B------:R-:W-:Y:S01]  /*0880*/  FFMA.RM R8, R14.reuse, R10.reuse, R9.reuse ;  /* 0x0000000a0e087223 */ /* 0x1c0fe20000004009 */
[C---:B------:R-:W-:Y:S02]  /*0890*/  ISETP.NE.AND P2, PT, R11.reuse, RZ, PT ;  /* 0x000000ff0b00720c */ /* 0x040fe40003f45270 */
[----:B------:R-:W-:Y:S02]  /*08a0*/  ISETP.NE.AND P1, PT, R11, RZ, PT ;  /* 0x000000ff0b00720c */ /* 0x000fe40003f25270 */
[----:B------:R-:W-:Y:S01]  /*08b0*/  LOP3.LUT R7, R3, 0x7fffff, RZ, 0xc0, !PT ;  /* 0x007fffff03077812 */ /* 0x000fe200078ec0ff */
[----:B------:R-:W-:Y:S01]  /*08c0*/  FFMA.RP R3, R14, R10, R9 ;  /* 0x0000000a0e037223 */ /* 0x000fe20000008009 */
[----:B------:R-:W-:Y:S02]  /*08d0*/  VIADD R10, R11, 0x20 ;  /* 0x000000200b0a7836 */ /* 0x000fe40000000000 */
[----:B------:R-:W-:Y:S01]  /*08e0*/  LOP3.LUT R7, R7, 0x800000, RZ, 0xfc, !PT ;  /* 0x0080000007077812 */ /* 0x000fe200078efcff */
[----:B------:R-:W-:Y:S01]  /*08f0*/  IMAD.MOV R9, RZ, RZ, -R11 ;  /* 0x000000ffff097224 */ /* 0x000fe200078e0a0b */
[----:B------:R-:W-:-:S02]  /*0900*/  FSETP.NEU.FTZ.AND P0, PT, R3, R8, PT ;  /* 0x000000080300720b */ /* 0x000fc40003f1d000 */
[----:B------:R-:W-:Y:S02]  /*0910*/  SHF.L.U32 R10, R7, R10, RZ ;  /* 0x0000000a070a7219 */ /* 0x000fe400000006ff */
[----:B------:R-:W-:Y:S02]  /*0920*/  SEL R8, R9, RZ, P2 ;  /* 0x000000ff09087207 */ /* 0x000fe40001000000 */
[----:B------:R-:W-:Y:S02]  /*0930*/  ISETP.NE.AND P1, PT, R10, RZ, P1 ;  /* 0x000000ff0a00720c */ /* 0x000fe40000f25270 */
[----:B------:R-:W-:Y:S02]  /*0940*/  SHF.R.U32.HI R8, RZ, R8, R7 ;  /* 0x00000008ff087219 */ /* 0x000fe40000011607 */
[----:B------:R-:W-:Y:S02]  /*0950*/  PLOP3.LUT P0, PT, P0, P1, PT, 0xf8, 0x8f ;  /* 0x00000000008f781c */ /* 0x000fe40000703f70 */
[----:B------:R-:W-:-:S02]  /*0960*/  SHF.R.U32.HI R10, RZ, 0x1, R8 ;  /* 0x00000001ff0a7819 */ /* 0x000fc40000011608 */
[----:B------:R-:W-:-:S04]  /*0970*/  SEL R3, RZ, 0x1, !P0 ;  /* 0x00000001ff037807 */ /* 0x000fc80004000000 */
[----:B------:R-:W-:-:S04]  /*0980*/  LOP3.LUT R3, R3, 0x1, R10, 0xf8, !PT ;  /* 0x0000000103037812 */ /* 0x000fc800078ef80a */
[----:B------:R-:W-:-:S05]  /*0990*/  LOP3.LUT R3, R3, R8, RZ, 0xc0, !PT ;  /* 0x0000000803037212 */ /* 0x000fca00078ec0ff */
[----:B------:R-:W-:-:S05]  /*09a0*/  IMAD.IADD R3, R10, 0x1, R3 ;  /* 0x000000010a037824 */ /* 0x000fca00078e0203 */
[----:B------:R-:W-:Y:S01]  /*09b0*/  LOP3.LUT R0, R3, R0, RZ, 0xfc, !PT ;  /* 0x0000000003007212 */ /* 0x000fe200078efcff */
[----:B------:R-:W-:Y:S06]  /*09c0*/  BRA `(.L_x_13) ;  /* 0x0000000000107947 */ /* 0x000fec0003800000 */
.L_x_12:
[----:B------:R-:W-:-:S04]  /*09d0*/  LOP3.LUT R0, R0, 0x80000000, RZ, 0xc0, !PT ;  /* 0x8000000000007812 */ /* 0x000fc800078ec0ff */
[----:B------:R-:W-:Y:S01]  /*09e0*/  LOP3.LUT R0, R0, 0x7f800000, RZ, 0xfc, !PT ;  /* 0x7f80000000007812 */ /* 0x000fe200078efcff */
[----:B------:R-:W-:Y:S06]  /*09f0*/  BRA `(.L_x_13) ;  /* 0x0000000000047947 */ /* 0x000fec0003800000 */
.L_x_11:
[----:B------:R-:W-:-:S07]  /*0a00*/  IMAD R0, R8, 0x800000, R0 ;  /* 0x0080000008007824 */ /* 0x000fce00078e0200 */
.L_x_13:
[----:B------:R-:W-:Y:S05]  /*0a10*/  BSYNC.RECONVERGENT B2 ;  /* 0x0000000000027941 */ /* 0x000fea0003800200 */
.L_x_10:
[----:B------:R-:W-:Y:S05]  /*0a20*/  BRA `(.L_x_14) ;  /* 0x0000000000207947 */ /* 0x000fea0003800000 */
.L_x_9:
[----:B------:R-:W-:-:S04]  /*0a30*/  LOP3.LUT R0, R3, 0x80000000, R0, 0x48, !PT ;  /* 0x8000000003007812 */ /* 0x000fc800078e4800 */
[----:B------:R-:W-:Y:S01]  /*0a40*/  LOP3.LUT R0, R0, 0x7f800000, RZ, 0xfc, !PT ;  /* 0x7f80000000007812 */ /* 0x000fe200078efcff */
[----:B------:R-:W-:Y:S06]  /*0a50*/  BRA `(.L_x_14) ;  /* 0x0000000000147947 */ /* 0x000fec0003800000 */
.L_x_8:
[----:B------:R-:W-:Y:S01]  /*0a60*/  LOP3.LUT R0, R3, 0x80000000, R0, 0x48, !PT ;  /* 0x8000000003007812 */ /* 0x000fe200078e4800 */
[----:B------:R-:W-:Y:S06]  /*0a70*/  BRA `(.L_x_14) ;  /* 0x00000000000c7947 */ /* 0x000fec0003800000 */
.L_x_7:
[----:B------:R-:W0:Y:S01]  /*0a80*/  MUFU.RSQ R0, -QNAN ;  /* 0xffc0000000007908 */ /* 0x000e220000001400 */
[----:B------:R-:W-:Y:S05]  /*0a90*/  BRA `(.L_x_14) ;  /* 0x0000000000047947 */ /* 0x000fea0003800000 */
.L_x_6:
[----:B------:R-:W-:-:S07]  /*0aa0*/  FADD.FTZ R0, R0, R3 ;  /* 0x0000000300007221 */ /* 0x000fce0000010000 */
.L_x_14:
[----:B------:R-:W-:Y:S05]  /*0ab0*/  BSYNC.RECONVERGENT B1 ;  /* 0x0000000000017941 */ /* 0x000fea0003800200 */
.L_x_4:
[----:B------:R-:W-:-:S04]  /*0ac0*/  IMAD.MOV.U32 R7, RZ, RZ, 0x0 ;  /* 0x00000000ff077424 */ /* 0x000fc800078e00ff */
[----:B0-----:R-:W-:Y:S05]  /*0ad0*/  RET.REL.NODEC R6 `(render) ;  /* 0xfffffff406487950 */ /* 0x001fea0003c3ffff */
.L_x_15:
[----:B------:R-:W-:-:S00]  /*0ae0*/  BRA `(.L_x_15) ;  /* 0xfffffffc00fc7947 */ /* 0x000fc0000383ffff */
[----:B------:R-:W-:-:S00]  /*0af0*/  NOP ;  /* 0x0000000000007918 */ /* 0x000fc00000000000 */
        /* <DEDUP_REMOVED lines=8> */
.L_x_16:


//--------------------- .nv.shared.reserved.0     --------------------------
	.section	.nv.shared.reserved.0,"aw",@nobits
	.weak		__nv_reservedSMEM_offset_0_alias
	.size		__nv_reservedSMEM_offset_0_alias, 0, 64
	.other		__nv_reservedSMEM_offset_0_alias,@"STO_CUDA_RESERVED_SHARED STV_DEFAULT"
__nv_reservedSMEM_offset_0_alias:
	.zero		0
	.zero		64


//--------------------- .nv.constant0.render      --------------------------
	.section	.nv.constant0.render,"a",@progbits
	.sectionflags	@""
	.align	4
.nv.constant0.render:
	.zero		956


//--------------------- SYMBOLS --------------------------

	.type		.nv.reservedSmem.offset0,@object
	.size		.nv.reservedSmem.offset0,0x4
